//
// Generated by NVIDIA NVVM Compiler
//
// Compiler Build ID: CL-36424714
// Cuda compilation tools, release 13.0, V13.0.88
// Based on NVVM 20.0.0
//

.version 9.0
.target sm_100
.address_size 64

	// .globl	_Z3addPKfS0_Pfi

.visible .entry _Z3addPKfS0_Pfi(
	.param .u64 .ptr .align 1 _Z3addPKfS0_Pfi_param_0,
	.param .u64 .ptr .align 1 _Z3addPKfS0_Pfi_param_1,
	.param .u64 .ptr .align 1 _Z3addPKfS0_Pfi_param_2,
	.param .u32 _Z3addPKfS0_Pfi_param_3
)
{
	.reg .pred 	%p<3>;
	.reg .b32 	%r<7>;
	.reg .b32 	%f<7>;
	.reg .b64 	%rd<15>;

	ld.param.u64 	%rd4, [_Z3addPKfS0_Pfi_param_0];
	ld.param.u64 	%rd5, [_Z3addPKfS0_Pfi_param_1];
	ld.param.u64 	%rd6, [_Z3addPKfS0_Pfi_param_2];
	ld.param.u32 	%r2, [_Z3addPKfS0_Pfi_param_3];
	cvta.to.global.u64 	%rd1, %rd6;
	cvta.to.global.u64 	%rd2, %rd5;
	cvta.to.global.u64 	%rd3, %rd4;
	mov.u32 	%r3, %ntid.x;
	mov.u32 	%r4, %ctaid.x;
	mov.u32 	%r5, %tid.x;
	mad.lo.s32 	%r1, %r3, %r4, %r5;
	setp.gt.s32 	%p1, %r1, %r2;
	@%p1 bra 	$L__BB0_4;
	mad.lo.s32 	%r6, %r1, -858993459, 429496729;
	setp.gt.u32 	%p2, %r6, 858993458;
	@%p2 bra 	$L__BB0_3;
	mul.wide.s32 	%rd11, %r1, 4;
	add.s64 	%rd12, %rd3, %rd11;
	ld.global.f32 	%f4, [%rd12];
	add.s64 	%rd13, %rd2, %rd11;
	ld.global.f32 	%f5, [%rd13];
	add.f32 	%f6, %f4, %f5;
	add.s64 	%rd14, %rd1, %rd11;
	st.global.f32 	[%rd14], %f6;
	bra.uni 	$L__BB0_4;
$L__BB0_3:
	mul.wide.s32 	%rd7, %r1, 4;
	add.s64 	%rd8, %rd3, %rd7;
	ld.global.f32 	%f1, [%rd8];
	add.s64 	%rd9, %rd2, %rd7;
	ld.global.f32 	%f2, [%rd9];
	add.s64 	%rd10, %rd1, %rd7;
	add.f32 	%f3, %f1, %f2;
	st.global.f32 	[%rd10], %f3;
$L__BB0_4:
	ret;

}


// ===== COMPILED SASS (sm_100) =====

	.target	sm_100

	.elftype	@"ET_EXEC"


//--------------------- .note.nv.tkinfo           --------------------------
	.section	.note.nv.tkinfo,"",@"SHT_NOTE"
	.sectionflags	@"SHF_NOTE_NV_TKINFO"
	.tkinfo
        /*0018*/ 	.word	0x00000002
        /*0030*/ 	.string	""
        /*0030*/ 	.string	"ptxas"
        /*0030*/ 	.string	"Cuda compilation tools, release 13.0, V13.0.88"
        /*0030*/ 	.string	"Build cuda_13.0.r13.0/compiler.36424714_0"
        /*0030*/ 	.string	"-arch sm_100 -m 64 "



//--------------------- .note.nv.cuinfo           --------------------------
	.section	.note.nv.cuinfo,"",@"SHT_NOTE"
	.sectionflags	@"SHF_NOTE_NV_CUINFO"
        /*0018*/ 	.short	0x0002
        /*001a*/ 	.short	0x0064
        /*001c*/ 	.short	0x0082
	.zero		2


//--------------------- .nv.info                  --------------------------
	.section	.nv.info,"",@"SHT_CUDA_INFO"
	.align	4


	//----- nvinfo : EIATTR_REGCOUNT
	.align		4
        /*0000*/ 	.byte	0x04, 0x2f
        /*0002*/ 	.short	(.L_1 - .L_0)
	.align		4
.L_0:
        /*0004*/ 	.word	index@(_Z3addPKfS0_Pfi)
        /*0008*/ 	.word	0x0000000c


	//----- nvinfo : EIATTR_FRAME_SIZE
	.align		4
.L_1:
        /*000c*/ 	.byte	0x04, 0x11
        /*000e*/ 	.short	(.L_3 - .L_2)
	.align		4
.L_2:
        /*0010*/ 	.word	index@(_Z3addPKfS0_Pfi)
        /*0014*/ 	.word	0x00000000


	//----- nvinfo : EIATTR_MIN_STACK_SIZE
	.align		4
.L_3:
        /*0018*/ 	.byte	0x04, 0x12
        /*001a*/ 	.short	(.L_5 - .L_4)
	.align		4
.L_4:
        /*001c*/ 	.word	index@(_Z3addPKfS0_Pfi)
        /*0020*/ 	.word	0x00000000
.L_5:


//--------------------- .nv.compat                --------------------------
	.section	.nv.compat,"",@"SHT_CUDA_COMPAT_INFO"
	.align	4
        /*0000*/ 	.byte	0x02, 0x09, 0x00, 0x00, 0x02, 0x02, 0x01, 0x00, 0x02, 0x05, 0x05, 0x00, 0x03, 0x07, 0x01, 0x01
        /*0010*/ 	.byte	0x02, 0x03, 0x00, 0x00, 0x02, 0x06, 0x01, 0x00, 0x04, 0x0b, 0x08, 0x00, 0x09, 0x00, 0x00, 0x00
        /*0020*/ 	.byte	0x00, 0x00, 0x00, 0x00


//--------------------- .nv.info._Z3addPKfS0_Pfi  --------------------------
	.section	.nv.info._Z3addPKfS0_Pfi,"",@"SHT_CUDA_INFO"
	.sectionflags	@""
	.align	4


	//----- nvinfo : EIATTR_CUDA_API_VERSION
	.align		4
        /*0000*/ 	.byte	0x04, 0x37
        /*0002*/ 	.short	(.L_7 - .L_6)
.L_6:
        /*0004*/ 	.word	0x00000082


	//----- nvinfo : EIATTR_KPARAM_INFO
	.align		4
.L_7:
        /*0008*/ 	.byte	0x04, 0x17
        /*000a*/ 	.short	(.L_9 - .L_8)
.L_8:
        /*000c*/ 	.word	0x00000000
        /*0010*/ 	.short	0x0003
        /*0012*/ 	.short	0x0018
        /*0014*/ 	.byte	0x00, 0xf0, 0x11, 0x00


	//----- nvinfo : EIATTR_KPARAM_INFO
	.align		4
.L_9:
        /*0018*/ 	.byte	0x04, 0x17
        /*001a*/ 	.short	(.L_11 - .L_10)
.L_10:
        /*001c*/ 	.word	0x00000000
        /*0020*/ 	.short	0x0002
        /*0022*/ 	.short	0x0010
        /*0024*/ 	.byte	0x00, 0xf5, 0x21, 0x00


	//----- nvinfo : EIATTR_KPARAM_INFO
	.align		4
.L_11:
        /*0028*/ 	.byte	0x04, 0x17
        /*002a*/ 	.short	(.L_13 - .L_12)
.L_12:
        /*002c*/ 	.word	0x00000000
        /*0030*/ 	.short	0x0001
        /*0032*/ 	.short	0x0008
        /*0034*/ 	.byte	0x00, 0xf5, 0x21, 0x00


	//----- nvinfo : EIATTR_KPARAM_INFO
	.align		4
.L_13:
        /*0038*/ 	.byte	0x04, 0x17
        /*003a*/ 	.short	(.L_15 - .L_14)
.L_14:
        /*003c*/ 	.word	0x00000000
        /*0040*/ 	.short	0x0000
        /*0042*/ 	.short	0x0000
        /*0044*/ 	.byte	0x00, 0xf5, 0x21, 0x00


	//----- nvinfo : EIATTR_SPARSE_MMA_MASK
	.align		4
.L_15:
        /*0048*/ 	.byte	0x03, 0x50
        /*004a*/ 	.short	0x0000


	//----- nvinfo : EIATTR_MAXREG_COUNT
	.align		4
        /*004c*/ 	.byte	0x03, 0x1b
        /*004e*/ 	.short	0x00ff


	//----- nvinfo : EIATTR_MERCURY_ISA_VERSION
	.align		4
        /*0050*/ 	.byte	0x03, 0x5f
        /*0052*/ 	.short	0x0101


	//----- nvinfo : EIATTR_VRC_CTA_INIT_COUNT
	.align		4
        /*0054*/ 	.byte	0x02, 0x4a
	.zero		1
	.zero		1


	//----- nvinfo : EIATTR_EXIT_INSTR_OFFSETS
	.align		4
        /*0058*/ 	.byte	0x04, 0x1c
        /*005a*/ 	.short	(.L_17 - .L_16)


	//   ....[0]....
.L_16:
        /*005c*/ 	.word	0x00000070


	//   ....[1]....
        /*0060*/ 	.word	0x00000170


	//   ....[2]....
        /*0064*/ 	.word	0x00000220


	//----- nvinfo : EIATTR_CRS_STACK_SIZE
	.align		4
.L_17:
        /*0068*/ 	.byte	0x04, 0x1e
        /*006a*/ 	.short	(.L_19 - .L_18)
.L_18:
        /*006c*/ 	.word	0x00000000


	//----- nvinfo : EIATTR_CBANK_PARAM_SIZE
	.align		4
.L_19:
        /*0070*/ 	.byte	0x03, 0x19
        /*0072*/ 	.short	0x001c


	//----- nvinfo : EIATTR_PARAM_CBANK
	.align		4
        /*0074*/ 	.byte	0x04, 0x0a
        /*0076*/ 	.short	(.L_21 - .L_20)
	.align		4
.L_20:
        /*0078*/ 	.word	index@(.nv.constant0._Z3addPKfS0_Pfi)
        /*007c*/ 	.short	0x0380
        /*007e*/ 	.short	0x001c


	//----- nvinfo : EIATTR_SW_WAR
	.align		4
.L_21:
        /*0080*/ 	.byte	0x04, 0x36
        /*0082*/ 	.short	(.L_23 - .L_22)
.L_22:
        /*0084*/ 	.word	0x00000008
.L_23:


//--------------------- .nv.callgraph             --------------------------
	.section	.nv.callgraph,"",@"SHT_CUDA_CALLGRAPH"
	.align	4
	.sectionentsize	8
	.align		4
        /*0000*/ 	.word	0x00000000
	.align		4
        /*0004*/ 	.word	0xffffffff
	.align		4
        /*0008*/ 	.word	0x00000000
	.align		4
        /*000c*/ 	.word	0xfffffffe
	.align		4
        /*0010*/ 	.word	0x00000000
	.align		4
        /*0014*/ 	.word	0xfffffffd
	.align		4
        /*0018*/ 	.word	0x00000000
	.align		4
        /*001c*/ 	.word	0xfffffffc


//--------------------- .text._Z3addPKfS0_Pfi     --------------------------
	.section	.text._Z3addPKfS0_Pfi,"ax",@progbits
	.align	128
        .global         _Z3addPKfS0_Pfi
        .type           _Z3addPKfS0_Pfi,@function
        .size           _Z3addPKfS0_Pfi,(.L_x_2 - _Z3addPKfS0_Pfi)
        .other          _Z3addPKfS0_Pfi,@"STO_CUDA_ENTRY STV_DEFAULT"
_Z3addPKfS0_Pfi:
.text._Z3addPKfS0_Pfi:
[----:B------:R-:W-:Y:S01]  /*0000*/  LDC R1, c[0x0][0x37c] ;  /* 0x0000df00ff017b82 */ /* 0x000fe20000000800 */
[----:B------:R-:W0:Y:S01]  /*0010*/  S2R R9, SR_CTAID.X ;  /* 0x0000000000097919 */ /* 0x000e220000002500 */
[----:B------:R-:W0:Y:S01]  /*0020*/  LDCU UR4, c[0x0][0x360] ;  /* 0x00006c00ff0477ac */ /* 0x000e220008000800 */
[----:B------:R-:W0:Y:S01]  /*0030*/  S2R R0, SR_TID.X ;  /* 0x0000000000007919 */ /* 0x000e220000002100 */
[----:B------:R-:W1:Y:S01]  /*0040*/  LDCU UR5, c[0x0][0x398] ;  /* 0x00007300ff0577ac */ /* 0x000e620008000800 */
[----:B0-----:R-:W-:-:S05]  /*0050*/  IMAD R9, R9, UR4, R0 ;  /* 0x0000000409097c24 */ /* 0x001fca000f8e0200 */
[----:B-1----:R-:W-:-:S13]  /*0060*/  ISETP.GT.AND P0, PT, R9, UR5, PT ;  /* 0x0000000509007c0c */ /* 0x002fda000bf04270 */
[----:B------:R-:W-:Y:S05]  /*0070*/  @P0 EXIT ;  /* 0x000000000000094d */ /* 0x000fea0003800000 */
[----:B------:R-:W-:Y:S01]  /*0080*/  HFMA2 R0, -RZ, RZ, -19.1875, -19.203125 ;  /* 0xcccccccdff007431 */ /* 0x000fe200000001ff */
[----:B------:R-:W0:Y:S04]  /*0090*/  LDCU.64 UR4, c[0x0][0x358] ;  /* 0x00006b00ff0477ac */ /* 0x000e280008000a00 */
[----:B------:R-:W-:-:S05]  /*00a0*/  IMAD R0, R9, R0, 0x19999999 ;  /* 0x1999999909007424 */ /* 0x000fca00078e0200 */
[----:B------:R-:W-:-:S13]  /*00b0*/  ISETP.GT.U32.AND P0, PT, R0, 0x33333332, PT ;  /* 0x333333320000780c */ /* 0x000fda0003f04070 */
[----:B0-----:R-:W-:Y:S05]  /*00c0*/  @P0 BRA `(.L_x_0) ;  /* 0x00000000002c0947 */ /* 0x001fea0003800000 */
[----:B------:R-:W0:Y:S08]  /*00d0*/  LDC.64 R2, c[0x0][0x380] ;  /* 0x0000e000ff027b82 */ /* 0x000e300000000a00 */
[----:B------:R-:W1:Y:S08]  /*00e0*/  LDC.64 R4, c[0x0][0x388] ;  /* 0x0000e200ff047b82 */ /* 0x000e700000000a00 */
[----:B------:R-:W2:Y:S01]  /*00f0*/  LDC.64 R6, c[0x0][0x390] ;  /* 0x0000e400ff067b82 */ /* 0x000ea20000000a00 */
[----:B0-----:R-:W-:-:S06]  /*0100*/  IMAD.WIDE R2, R9, 0x4, R2 ;  /* 0x0000000409027825 */ /* 0x001fcc00078e0202 */
[----:B------:R-:W3:Y:S01]  /*0110*/  LDG.E R2, desc[UR4][R2.64] ;  /* 0x0000000402027981 */ /* 0x000ee2000c1e1900 */
[----:B-1----:R-:W-:-:S06]  /*0120*/  IMAD.WIDE R4, R9, 0x4, R4 ;  /* 0x0000000409047825 */ /* 0x002fcc00078e0204 */
[----:B------:R-:W3:Y:S01]  /*0130*/  LDG.E R5, desc[UR4][R4.64] ;  /* 0x0000000404057981 */ /* 0x000ee2000c1e1900 */
[----:B--2---:R-:W-:-:S04]  /*0140*/  IMAD.WIDE R6, R9, 0x4, R6 ;  /* 0x0000000409067825 */ /* 0x004fc800078e0206 */
[----:B---3--:R-:W-:-:S05]  /*0150*/  FADD R9, R2, R5 ;  /* 0x0000000502097221 */ /* 0x008fca0000000000 */
[----:B------:R-:W-:Y:S01]  /*0160*/  STG.E desc[UR4][R6.64], R9 ;  /* 0x0000000906007986 */ /* 0x000fe2000c101904 */
[----:B------:R-:W-:Y:S05]  /*0170*/  EXIT ;  /* 0x000000000000794d */ /* 0x000fea0003800000 */
.L_x_0:
        /* <DEDUP_REMOVED lines=11> */
.L_x_1:
[----:B------:R-:W-:-:S00]  /*0230*/  BRA `(.L_x_1) ;  /* 0xfffffffc00fc7947 */ /* 0x000fc0000383ffff */
[----:B------:R-:W-:-:S00]  /*0240*/  NOP ;  /* 0x0000000000007918 */ /* 0x000fc00000000000 */
        /* <DEDUP_REMOVED lines=11> */
.L_x_2:


//--------------------- .nv.shared.reserved.0     --------------------------
	.section	.nv.shared.reserved.0,"aw",@nobits
	.weak		__nv_reservedSMEM_offset_0_alias
	.size		__nv_reservedSMEM_offset_0_alias, 0, 64
	.other		__nv_reservedSMEM_offset_0_alias,@"STO_CUDA_RESERVED_SHARED STV_DEFAULT"
__nv_reservedSMEM_offset_0_alias:
	.zero		0
	.zero		64


//--------------------- .nv.constant0._Z3addPKfS0_Pfi --------------------------
	.section	.nv.constant0._Z3addPKfS0_Pfi,"a",@progbits
	.sectionflags	@""
	.align	4
.nv.constant0._Z3addPKfS0_Pfi:
	.zero		924


//--------------------- SYMBOLS --------------------------

	.type		.nv.reservedSmem.offset0,@object
	.size		.nv.reservedSmem.offset0,0x4
